	.headerflags	@"EF_CUDA_TEXMODE_UNIFIED EF_CUDA_64BIT_ADDRESS EF_CUDA_ACCELERATORS EF_CUDA_SM90 EF_CUDA_VIRTUAL_SM(EF_CUDA_SM90)"
	.elftype	@"ET_EXEC"


//--------------------- .nv.info                  --------------------------
	.section	.nv.info,"",@"SHT_CUDA_INFO"
	.align	4


	//----- nvinfo : EIATTR_REGCOUNT
	.align		4
        /*0000*/ 	.byte	0x04, 0x2f
        /*0002*/ 	.short	(.L_1 - .L_0)
	.align		4
.L_0:
        /*0004*/ 	.word	index@(triton_poi_fused_convolution_12)
        /*0008*/ 	.word	0x0000000e


	//----- nvinfo : EIATTR_MIN_STACK_SIZE
	.align		4
.L_1:
        /*000c*/ 	.byte	0x04, 0x12
        /*000e*/ 	.short	(.L_3 - .L_2)
	.align		4
.L_2:
        /*0010*/ 	.word	index@(triton_poi_fused_convolution_12)
        /*0014*/ 	.word	0x00000000


	//----- nvinfo : EIATTR_FRAME_SIZE
	.align		4
.L_3:
        /*0018*/ 	.byte	0x04, 0x11
        /*001a*/ 	.short	(.L_5 - .L_4)
	.align		4
.L_4:
        /*001c*/ 	.word	index@(triton_poi_fused_convolution_12)
        /*0020*/ 	.word	0x00000000


	//----- nvinfo : EIATTR_MIN_STACK_SIZE
	.align		4
.L_5:
        /*0024*/ 	.byte	0x04, 0x12
        /*0026*/ 	.short	(.L_7 - .L_6)
	.align		4
.L_6:
        /*0028*/ 	.word	index@(triton_poi_fused_convolution_12)
        /*002c*/ 	.word	0x00000000
.L_7:


//--------------------- .nv.info.triton_poi_fused_convolution_12 --------------------------
	.section	.nv.info.triton_poi_fused_convolution_12,"",@"SHT_CUDA_INFO"
	.sectionflags	@""
	.align	4


	//----- nvinfo : EIATTR_CUDA_API_VERSION
	.align		4
        /*0000*/ 	.byte	0x04, 0x37
        /*0002*/ 	.short	(.L_9 - .L_8)
.L_8:
        /*0004*/ 	.word	0x0000007c


	//----- nvinfo : EIATTR_KPARAM_INFO
	.align		4
.L_9:
        /*0008*/ 	.byte	0x04, 0x17
        /*000a*/ 	.short	(.L_11 - .L_10)
.L_10:
        /*000c*/ 	.word	0x00000000
        /*0010*/ 	.short	0x0002
        /*0012*/ 	.short	0x0010
        /*0014*/ 	.byte	0x00, 0xf0, 0x11, 0x00


	//----- nvinfo : EIATTR_KPARAM_INFO
	.align		4
.L_11:
        /*0018*/ 	.byte	0x04, 0x17
        /*001a*/ 	.short	(.L_13 - .L_12)
.L_12:
        /*001c*/ 	.word	0x00000000
        /*0020*/ 	.short	0x0001
        /*0022*/ 	.short	0x0008
        /*0024*/ 	.byte	0x00, 0xf4, 0x21, 0x00


	//----- nvinfo : EIATTR_KPARAM_INFO
	.align		4
.L_13:
        /*0028*/ 	.byte	0x04, 0x17
        /*002a*/ 	.short	(.L_15 - .L_14)
.L_14:
        /*002c*/ 	.word	0x00000000
        /*0030*/ 	.short	0x0000
        /*0032*/ 	.short	0x0000
        /*0034*/ 	.byte	0x00, 0xf4, 0x21, 0x00


	//----- nvinfo : EIATTR_SPARSE_MMA_MASK
	.align		4
.L_15:
        /*0038*/ 	.byte	0x03, 0x50
        /*003a*/ 	.short	0x0000


	//----- nvinfo : EIATTR_MAXREG_COUNT
	.align		4
        /*003c*/ 	.byte	0x03, 0x1b
        /*003e*/ 	.short	0x00ff


	//----- nvinfo : EIATTR_EXIT_INSTR_OFFSETS
	.align		4
        /*0040*/ 	.byte	0x04, 0x1c
        /*0042*/ 	.short	(.L_17 - .L_16)


	//   ....[0]....
.L_16:
        /*0044*/ 	.word	0x00000170


	//----- nvinfo : EIATTR_REQNTID
	.align		4
.L_17:
        /*0048*/ 	.byte	0x04, 0x10
        /*004a*/ 	.short	(.L_19 - .L_18)
.L_18:
        /*004c*/ 	.word	0x00000100
        /*0050*/ 	.word	0x00000001
        /*0054*/ 	.word	0x00000001


	//----- nvinfo : EIATTR_CBANK_PARAM_SIZE
	.align		4
.L_19:
        /*0058*/ 	.byte	0x03, 0x19
        /*005a*/ 	.short	0x0014


	//----- nvinfo : EIATTR_PARAM_CBANK
	.align		4
        /*005c*/ 	.byte	0x04, 0x0a
        /*005e*/ 	.short	(.L_21 - .L_20)
	.align		4
.L_20:
        /*0060*/ 	.word	index@(.nv.constant0.triton_poi_fused_convolution_12)
        /*0064*/ 	.short	0x0210
        /*0066*/ 	.short	0x0014


	//----- nvinfo : EIATTR_SW_WAR
	.align		4
.L_21:
        /*0068*/ 	.byte	0x04, 0x36
        /*006a*/ 	.short	(.L_23 - .L_22)
.L_22:
        /*006c*/ 	.word	0x00000008
.L_23:


//--------------------- .nv.callgraph             --------------------------
	.section	.nv.callgraph,"",@"SHT_CUDA_CALLGRAPH"
	.align	4
	.sectionentsize	8
	.align		4
        /*0000*/ 	.word	0x00000000
	.align		4
        /*0004*/ 	.word	0xffffffff
	.align		4
        /*0008*/ 	.word	0x00000000
	.align		4
        /*000c*/ 	.word	0xfffffffe
	.align		4
        /*0010*/ 	.word	0x00000000
	.align		4
        /*0014*/ 	.word	0xfffffffd
	.align		4
        /*0018*/ 	.word	0x00000000
	.align		4
        /*001c*/ 	.word	0xfffffffc


//--------------------- .text.triton_poi_fused_convolution_12 --------------------------
	.section	.text.triton_poi_fused_convolution_12,"ax",@progbits
	.align	128
        .global         triton_poi_fused_convolution_12
        .type           triton_poi_fused_convolution_12,@function
        .size           triton_poi_fused_convolution_12,(.L_x_1 - triton_poi_fused_convolution_12)
        .other          triton_poi_fused_convolution_12,@"STO_CUDA_ENTRY STV_DEFAULT"
triton_poi_fused_convolution_12:
.text.triton_poi_fused_convolution_12:
[----:B------:R-:W-:Y:S01]  /*0000*/  LDC R1, c[0x0][0x28] ;  /* 0x00000a00ff017b82 */ /* 0x000fe20000000800 */
[----:B------:R-:W1:Y:S07]  /*0010*/  S2R R0, SR_TID.X ;  /* 0x0000000000007919 */ /* 0x000e6e0000002100 */
[----:B------:R-:W2:Y:S01]  /*0020*/  LDC.64 R4, c[0x0][0x218] ;  /* 0x00008600ff047b82 */ /* 0x000ea20000000a00 */
[----:B------:R-:W-:Y:S01]  /*0030*/  ULDC.64 UR4, c[0x0][0x208] ;  /* 0x0000820000047ab9 */ /* 0x000fe20000000a00 */
[----:B------:R-:W3:Y:S06]  /*0040*/  S2R R7, SR_CTAID.X ;  /* 0x0000000000077919 */ /* 0x000eec0000002500 */
[----:B------:R-:W4:Y:S01]  /*0050*/  LDC.64 R2, c[0x0][0x210] ;  /* 0x00008400ff027b82 */ /* 0x000f220000000a00 */
[----:B-1----:R-:W-:-:S04]  /*0060*/  SHF.L.U32 R0, R0, 0x1, RZ ;  /* 0x0000000100007819 */ /* 0x002fc800000006ff */
[----:B------:R-:W-:-:S04]  /*0070*/  LOP3.LUT R0, R0, 0x1fe, RZ, 0xc0, !PT ;  /* 0x000001fe00007812 */ /* 0x000fc800078ec0ff */
[----:B---3--:R-:W-:-:S05]  /*0080*/  LEA R7, R7, R0, 0x9 ;  /* 0x0000000007077211 */ /* 0x008fca00078e48ff */
[----:B------:R-:W-:-:S04]  /*0090*/  IMAD.HI R0, R7, 0x78787879, RZ ;  /* 0x7878787907007827 */ /* 0x000fc800078e02ff */
[----:B----4-:R-:W-:Y:S01]  /*00a0*/  IMAD.WIDE R2, R7, 0x4, R2 ;  /* 0x0000000407027825 */ /* 0x010fe200078e0202 */
[----:B------:R-:W-:-:S04]  /*00b0*/  SHF.R.U32.HI R9, RZ, 0x1f, R0 ;  /* 0x0000001fff097819 */ /* 0x000fc80000011600 */
[----:B------:R-:W-:Y:S01]  /*00c0*/  LEA.HI.SX32 R9, R0, R9, 0x12 ;  /* 0x0000000900097211 */ /* 0x000fe200078f92ff */
[----:B------:R-:W3:Y:S04]  /*00d0*/  LDG.E.64 R6, desc[UR4][R2.64] ;  /* 0x0000000402067981 */ /* 0x000ee8000c1e1b00 */
[----:B------:R-:W-:-:S05]  /*00e0*/  IMAD.HI R0, R9, 0x2aaaaaab, RZ ;  /* 0x2aaaaaab09007827 */ /* 0x000fca00078e02ff */
[----:B------:R-:W-:-:S04]  /*00f0*/  SHF.R.U32.HI R11, RZ, 0x1f, R0 ;  /* 0x0000001fff0b7819 */ /* 0x000fc80000011600 */
[----:B------:R-:W-:-:S05]  /*0100*/  LEA.HI R0, R0, R11, RZ, 0x1c ;  /* 0x0000000b00007211 */ /* 0x000fca00078fe0ff */
[----:B------:R-:W-:-:S04]  /*0110*/  IMAD R9, R0, -0x60, R9 ;  /* 0xffffffa000097824 */ /* 0x000fc800078e0209 */
[----:B--2---:R-:W-:-:S06]  /*0120*/  IMAD.WIDE R4, R9, 0x4, R4 ;  /* 0x0000000409047825 */ /* 0x004fcc00078e0204 */
[----:B------:R-:W3:Y:S02]  /*0130*/  LDG.E.EL R4, desc[UR4][R4.64] ;  /* 0x0000000404047981 */ /* 0x000ee4000c2e1900 */
[--C-:B---3--:R-:W-:Y:S01]  /*0140*/  FADD R6, R6, R4.reuse ;  /* 0x0000000406067221 */ /* 0x108fe20000000000 */
[----:B------:R-:W-:-:S05]  /*0150*/  FADD R7, R7, R4 ;  /* 0x0000000407077221 */ /* 0x000fca0000000000 */
[----:B------:R-:W-:Y:S01]  /*0160*/  STG.E.64 desc[UR4][R2.64], R6 ;  /* 0x0000000602007986 */ /* 0x000fe2000c101b04 */
[----:B------:R-:W-:Y:S05]  /*0170*/  EXIT ;  /* 0x000000000000794d */ /* 0x000fea0003800000 */
.L_x_0:
[----:B------:R-:W-:-:S00]  /*0180*/  BRA `(.L_x_0) ;  /* 0xfffffffc00fc7947 */ /* 0x000fc0000383ffff */
[----:B------:R-:W-:-:S00]  /*0190*/  NOP ;  /* 0x0000000000007918 */ /* 0x000fc00000000000 */
        /* <DEDUP_REMOVED lines=14> */
.L_x_1:


//--------------------- .nv.constant0.triton_poi_fused_convolution_12 --------------------------
	.section	.nv.constant0.triton_poi_fused_convolution_12,"a",@progbits
	.sectionflags	@""
	.align	4
.nv.constant0.triton_poi_fused_convolution_12:
	.zero		548
